//
// Generated by NVIDIA NVVM Compiler
//
// Compiler Build ID: CL-36424714
// Cuda compilation tools, release 13.0, V13.0.88
// Based on NVVM 20.0.0
//

.version 9.0
.target sm_100
.address_size 64

	// .globl	_Z6Kernelv
.extern .func  (.param .b32 func_retval0) vprintf
(
	.param .b64 vprintf_param_0,
	.param .b64 vprintf_param_1
)
;
// _ZZ6KernelvE3sem has been demoted
.global .align 1 .b8 $str$8[7] = {100, 111, 105, 110, 103, 10};

.visible .entry _Z6Kernelv()
{
	.reg .pred 	%p<4>;
	.reg .b32 	%r<35>;
	.reg .b64 	%rd<3>;
	// demoted variable
	.shared .align 8 .b8 _ZZ6KernelvE3sem[16];
	mov.u32 	%r1, %tid.x;
	mov.u32 	%r3, %ctaid.x;
	mov.u32 	%r4, %ntid.x;
	mul.lo.s32 	%r5, %r4, %r3;
	neg.s32 	%r2, %r5;
	setp.ne.s32 	%p1, %r1, %r2;
	@%p1 bra 	$L__BB0_2;
	mov.u32 	%r6, _ZZ6KernelvE3sem;
	mov.b32 	%r7, 3;
	// begin inline asm
	mbarrier.init.shared::cta.b64 [%r6], %r7;

	// end inline asm
	add.s32 	%r8, %r6, 8;
	mov.b32 	%r9, 1;
	// begin inline asm
	mbarrier.init.shared::cta.b64 [%r8], %r9;

	// end inline asm
$L__BB0_2:
	setp.ne.s32 	%p2, %r1, %r2;
	bar.sync 	0;
	@%p2 bra 	$L__BB0_4;
	mov.u32 	%r10, _ZZ6KernelvE3sem;
	mov.b32 	%r17, 1;
	// begin inline asm
	{
.reg .pred                P1;
LAB_WAIT:
mbarrier.test_wait.parity.shared::cta.b64 P1, [%r10], %r17;
@P1                       bra.uni DONE;
nanosleep.u32 5;
bra.uni                   LAB_WAIT;
DONE:
}

	// end inline asm
	mov.u64 	%rd1, $str$8;
	cvta.global.u64 	%rd2, %rd1;
	{ // callseq 0, 0
	.param .b64 param0;
	st.param.b64 	[param0], %rd2;
	.param .b64 param1;
	st.param.b64 	[param1], 0;
	.param .b32 retval0;
	call.uni (retval0), 
	vprintf, 
	(
	param0, 
	param1
	);
	ld.param.b32 	%r23, [retval0];
	} // callseq 0
	// begin inline asm
	mbarrier.arrive.release.cta.shared::cta.b64 _, [%r10];

	// end inline asm
	// begin inline asm
	{
.reg .pred                P1;
LAB_WAIT:
mbarrier.test_wait.parity.shared::cta.b64 P1, [%r10], %r17;
@P1                       bra.uni DONE;
nanosleep.u32 5;
bra.uni                   LAB_WAIT;
DONE:
}

	// end inline asm
	{ // callseq 1, 0
	.param .b64 param0;
	st.param.b64 	[param0], %rd2;
	.param .b64 param1;
	st.param.b64 	[param1], 0;
	.param .b32 retval0;
	call.uni (retval0), 
	vprintf, 
	(
	param0, 
	param1
	);
	ld.param.b32 	%r25, [retval0];
	} // callseq 1
	// begin inline asm
	mbarrier.arrive.release.cta.shared::cta.b64 _, [%r10];

	// end inline asm
	// begin inline asm
	{
.reg .pred                P1;
LAB_WAIT:
mbarrier.test_wait.parity.shared::cta.b64 P1, [%r10], %r17;
@P1                       bra.uni DONE;
nanosleep.u32 5;
bra.uni                   LAB_WAIT;
DONE:
}

	// end inline asm
	{ // callseq 2, 0
	.param .b64 param0;
	st.param.b64 	[param0], %rd2;
	.param .b64 param1;
	st.param.b64 	[param1], 0;
	.param .b32 retval0;
	call.uni (retval0), 
	vprintf, 
	(
	param0, 
	param1
	);
	ld.param.b32 	%r27, [retval0];
	} // callseq 2
	// begin inline asm
	mbarrier.arrive.release.cta.shared::cta.b64 _, [%r10];

	// end inline asm
	mov.b32 	%r22, 0;
	// begin inline asm
	{
.reg .pred                P1;
LAB_WAIT:
mbarrier.test_wait.parity.shared::cta.b64 P1, [%r10], %r22;
@P1                       bra.uni DONE;
nanosleep.u32 5;
bra.uni                   LAB_WAIT;
DONE:
}

	// end inline asm
	{ // callseq 3, 0
	.param .b64 param0;
	st.param.b64 	[param0], %rd2;
	.param .b64 param1;
	st.param.b64 	[param1], 0;
	.param .b32 retval0;
	call.uni (retval0), 
	vprintf, 
	(
	param0, 
	param1
	);
	ld.param.b32 	%r29, [retval0];
	} // callseq 3
	// begin inline asm
	{
.reg .pred                P1;
LAB_WAIT:
mbarrier.test_wait.parity.shared::cta.b64 P1, [%r10], %r22;
@P1                       bra.uni DONE;
nanosleep.u32 5;
bra.uni                   LAB_WAIT;
DONE:
}

	// end inline asm
	{ // callseq 4, 0
	.param .b64 param0;
	st.param.b64 	[param0], %rd2;
	.param .b64 param1;
	st.param.b64 	[param1], 0;
	.param .b32 retval0;
	call.uni (retval0), 
	vprintf, 
	(
	param0, 
	param1
	);
	ld.param.b32 	%r31, [retval0];
	} // callseq 4
$L__BB0_4:
	setp.ne.s32 	%p3, %r1, %r2;
	bar.sync 	0;
	@%p3 bra 	$L__BB0_6;
	mov.u32 	%r33, _ZZ6KernelvE3sem;
	// begin inline asm
	mbarrier.inval.shared::cta.b64 [%r33];

	// end inline asm
	add.s32 	%r34, %r33, 8;
	// begin inline asm
	mbarrier.inval.shared::cta.b64 [%r34];

	// end inline asm
$L__BB0_6:
	ret;

}


// ===== COMPILED SASS (sm_100) =====

	.target	sm_100

	.elftype	@"ET_EXEC"


//--------------------- .note.nv.tkinfo           --------------------------
	.section	.note.nv.tkinfo,"",@"SHT_NOTE"
	.sectionflags	@"SHF_NOTE_NV_TKINFO"
	.tkinfo
        /*0018*/ 	.word	0x00000002
        /*0030*/ 	.string	""
        /*0030*/ 	.string	"ptxas"
        /*0030*/ 	.string	"Cuda compilation tools, release 13.0, V13.0.88"
        /*0030*/ 	.string	"Build cuda_13.0.r13.0/compiler.36424714_0"
        /*0030*/ 	.string	"-arch sm_100 -m 64 "



//--------------------- .note.nv.cuinfo           --------------------------
	.section	.note.nv.cuinfo,"",@"SHT_NOTE"
	.sectionflags	@"SHF_NOTE_NV_CUINFO"
        /*0018*/ 	.short	0x0002
        /*001a*/ 	.short	0x0064
        /*001c*/ 	.short	0x0082
	.zero		2


//--------------------- .nv.info                  --------------------------
	.section	.nv.info,"",@"SHT_CUDA_INFO"
	.align	4


	//----- nvinfo : EIATTR_REGCOUNT
	.align		4
        /*0000*/ 	.byte	0x04, 0x2f
        /*0002*/ 	.short	(.L_2 - .L_1)
	.align		4
.L_1:
        /*0004*/ 	.word	index@(_Z6Kernelv)
        /*0008*/ 	.word	0x00000018


	//----- nvinfo : EIATTR_FRAME_SIZE
	.align		4
.L_2:
        /*000c*/ 	.byte	0x04, 0x11
        /*000e*/ 	.short	(.L_4 - .L_3)
	.align		4
.L_3:
        /*0010*/ 	.word	index@(_Z6Kernelv)
        /*0014*/ 	.word	0x00000000


	//----- nvinfo : EIATTR_MIN_STACK_SIZE
	.align		4
.L_4:
        /*0018*/ 	.byte	0x04, 0x12
        /*001a*/ 	.short	(.L_6 - .L_5)
	.align		4
.L_5:
        /*001c*/ 	.word	index@(_Z6Kernelv)
        /*0020*/ 	.word	0x00000000
.L_6:


//--------------------- .nv.compat                --------------------------
	.section	.nv.compat,"",@"SHT_CUDA_COMPAT_INFO"
	.align	4
        /*0000*/ 	.byte	0x02, 0x09, 0x00, 0x00, 0x02, 0x02, 0x01, 0x00, 0x02, 0x05, 0x05, 0x00, 0x03, 0x07, 0x01, 0x01
        /*0010*/ 	.byte	0x02, 0x03, 0x00, 0x00, 0x02, 0x06, 0x01, 0x00, 0x04, 0x0b, 0x08, 0x00, 0x09, 0x00, 0x00, 0x00
        /*0020*/ 	.byte	0x00, 0x00, 0x00, 0x00


//--------------------- .nv.info._Z6Kernelv       --------------------------
	.section	.nv.info._Z6Kernelv,"",@"SHT_CUDA_INFO"
	.sectionflags	@""
	.align	4


	//----- nvinfo : EIATTR_CUDA_API_VERSION
	.align		4
        /*0000*/ 	.byte	0x04, 0x37
        /*0002*/ 	.short	(.L_8 - .L_7)
.L_7:
        /*0004*/ 	.word	0x00000082


	//----- nvinfo : EIATTR_SPARSE_MMA_MASK
	.align		4
.L_8:
        /*0008*/ 	.byte	0x03, 0x50
        /*000a*/ 	.short	0x0000


	//----- nvinfo : EIATTR_MAXREG_COUNT
	.align		4
        /*000c*/ 	.byte	0x03, 0x1b
        /*000e*/ 	.short	0x00ff


	//----- nvinfo : EIATTR_NUM_BARRIERS
	.align		4
        /*0010*/ 	.byte	0x02, 0x4c
        /*0012*/ 	.byte	0x01
	.zero		1


	//----- nvinfo : EIATTR_EXTERNS
	.align		4
        /*0014*/ 	.byte	0x04, 0x0f
        /*0016*/ 	.short	(.L_10 - .L_9)


	//   ....[0]....
	.align		4
.L_9:
        /*0018*/ 	.word	index@(vprintf)


	//----- nvinfo : EIATTR_MERCURY_ISA_VERSION
	.align		4
.L_10:
        /*001c*/ 	.byte	0x03, 0x5f
        /*001e*/ 	.short	0x0101


	//----- nvinfo : EIATTR_INT_WARP_WIDE_INSTR_OFFSETS
	.align		4
        /*0020*/ 	.byte	0x04, 0x31
        /*0022*/ 	.short	(.L_12 - .L_11)


	//   ....[0]....
.L_11:
        /*0024*/ 	.word	0x00000090


	//   ....[1]....
        /*0028*/ 	.word	0x000000a0


	//   ....[2]....
        /*002c*/ 	.word	0x00000140


	//----- nvinfo : EIATTR_VRC_CTA_INIT_COUNT
	.align		4
.L_12:
        /*0030*/ 	.byte	0x02, 0x4a
	.zero		1
	.zero		1


	//----- nvinfo : EIATTR_SYSCALL_OFFSETS
	.align		4
        /*0034*/ 	.byte	0x04, 0x46
        /*0036*/ 	.short	(.L_14 - .L_13)


	//   ....[0]....
.L_13:
        /*0038*/ 	.word	0x000002a0


	//   ....[1]....
        /*003c*/ 	.word	0x000003a0


	//   ....[2]....
        /*0040*/ 	.word	0x000004a0


	//   ....[3]....
        /*0044*/ 	.word	0x00000590


	//   ....[4]....
        /*0048*/ 	.word	0x00000670


	//----- nvinfo : EIATTR_MBARRIER_INSTR_OFFSETS
	.align		4
.L_14:
        /*004c*/ 	.byte	0x04, 0x39
        /*004e*/ 	.short	(.L_16 - .L_15)


	//   ....[0]....
.L_15:
        /*0050*/ 	.word	0x00000150
        /*0054*/ 	.word	0x000000ff
        /*0058*/ 	.word	0x00000000
        /*005c*/ 	.short	0x0100
        /*005e*/ 	.byte	0x08
	.zero		1


	//   ....[1]....
        /*0060*/ 	.word	0x00000160
        /*0064*/ 	.word	0x000000ff
        /*0068*/ 	.word	0x00000008
        /*006c*/ 	.short	0x0100
        /*006e*/ 	.byte	0x08
	.zero		1


	//   ....[2]....
        /*0070*/ 	.word	0x000001f0
        /*0074*/ 	.word	0x00000010
        /*0078*/ 	.word	0x00000000
        /*007c*/ 	.short	0x0106
        /*007e*/ 	.byte	0xff
	.zero		1


	//   ....[3]....
        /*0080*/ 	.word	0x00000220
        /*0084*/ 	.word	0x00000010
        /*0088*/ 	.word	0x00000000
        /*008c*/ 	.short	0x0106
        /*008e*/ 	.byte	0xff
	.zero		1


	//   ....[4]....
        /*0090*/ 	.word	0x000002c0
        /*0094*/ 	.word	0x00000010
        /*0098*/ 	.word	0x00000000
        /*009c*/ 	.short	0x0101
        /*009e*/ 	.byte	0xff
	.zero		1


	//   ....[5]....
        /*00a0*/ 	.word	0x000002f0
        /*00a4*/ 	.word	0x00000010
        /*00a8*/ 	.word	0x00000000
        /*00ac*/ 	.short	0x0106
        /*00ae*/ 	.byte	0xff
	.zero		1


	//   ....[6]....
        /*00b0*/ 	.word	0x00000320
        /*00b4*/ 	.word	0x00000010
        /*00b8*/ 	.word	0x00000000
        /*00bc*/ 	.short	0x0106
        /*00be*/ 	.byte	0xff
	.zero		1


	//   ....[7]....
        /*00c0*/ 	.word	0x000003c0
        /*00c4*/ 	.word	0x00000010
        /*00c8*/ 	.word	0x00000000
        /*00cc*/ 	.short	0x0101
        /*00ce*/ 	.byte	0xff
	.zero		1


	//   ....[8]....
        /*00d0*/ 	.word	0x000003f0
        /*00d4*/ 	.word	0x00000010
        /*00d8*/ 	.word	0x00000000
        /*00dc*/ 	.short	0x0106
        /*00de*/ 	.byte	0xff
	.zero		1


	//   ....[9]....
        /*00e0*/ 	.word	0x00000420
        /*00e4*/ 	.word	0x00000010
        /*00e8*/ 	.word	0x00000000
        /*00ec*/ 	.short	0x0106
        /*00ee*/ 	.byte	0xff
	.zero		1


	//   ....[10]....
        /*00f0*/ 	.word	0x000004c0
        /*00f4*/ 	.word	0x00000010
        /*00f8*/ 	.word	0x00000000
        /*00fc*/ 	.short	0x0101
        /*00fe*/ 	.byte	0xff
	.zero		1


	//   ....[11]....
        /*0100*/ 	.word	0x000004e0
        /*0104*/ 	.word	0x00000010
        /*0108*/ 	.word	0x00000000
        /*010c*/ 	.short	0x0106
        /*010e*/ 	.byte	0xff
	.zero		1


	//   ....[12]....
        /*0110*/ 	.word	0x00000510
        /*0114*/ 	.word	0x00000010
        /*0118*/ 	.word	0x00000000
        /*011c*/ 	.short	0x0106
        /*011e*/ 	.byte	0xff
	.zero		1


	//   ....[13]....
        /*0120*/ 	.word	0x000005c0
        /*0124*/ 	.word	0x00000010
        /*0128*/ 	.word	0x00000000
        /*012c*/ 	.short	0x0106
        /*012e*/ 	.byte	0xff
	.zero		1


	//   ....[14]....
        /*0130*/ 	.word	0x000005f0
        /*0134*/ 	.word	0x00000010
        /*0138*/ 	.word	0x00000000
        /*013c*/ 	.short	0x0106
        /*013e*/ 	.byte	0xff
	.zero		1


	//   ....[15]....
        /*0140*/ 	.word	0x00000700
        /*0144*/ 	.word	0x000000ff
        /*0148*/ 	.word	0x00000000
        /*014c*/ 	.short	0x0108
        /*014e*/ 	.byte	0x04
	.zero		1


	//   ....[16]....
        /*0150*/ 	.word	0x00000710
        /*0154*/ 	.word	0x000000ff
        /*0158*/ 	.word	0x00000008
        /*015c*/ 	.short	0x0108
        /*015e*/ 	.byte	0x04
	.zero		1


	//----- nvinfo : EIATTR_NUM_MBARRIERS
	.align		4
.L_16:
        /*0160*/ 	.byte	0x03, 0x38
        /*0162*/ 	.short	0x0002


	//----- nvinfo : EIATTR_EXIT_INSTR_OFFSETS
	.align		4
        /*0164*/ 	.byte	0x04, 0x1c
        /*0166*/ 	.short	(.L_18 - .L_17)


	//   ....[0]....
.L_17:
        /*0168*/ 	.word	0x000006c0


	//   ....[1]....
        /*016c*/ 	.word	0x00000720


	//----- nvinfo : EIATTR_CRS_STACK_SIZE
	.align		4
.L_18:
        /*0170*/ 	.byte	0x04, 0x1e
        /*0172*/ 	.short	(.L_20 - .L_19)
.L_19:
        /*0174*/ 	.word	0x00000000


	//----- nvinfo : EIATTR_SW_WAR
	.align		4
.L_20:
        /*0178*/ 	.byte	0x04, 0x36
        /*017a*/ 	.short	(.L_22 - .L_21)
.L_21:
        /*017c*/ 	.word	0x00000008
.L_22:


//--------------------- .nv.callgraph             --------------------------
	.section	.nv.callgraph,"",@"SHT_CUDA_CALLGRAPH"
	.align	4
	.sectionentsize	8
	.align		4
        /*0000*/ 	.word	0x00000000
	.align		4
        /*0004*/ 	.word	0xffffffff
	.align		4
        /*0008*/ 	.word	index@(_Z6Kernelv)
	.align		4
        /*000c*/ 	.word	index@(vprintf)
	.align		4
        /*0010*/ 	.word	0x00000000
	.align		4
        /*0014*/ 	.word	0xfffffffe
	.align		4
        /*0018*/ 	.word	0x00000000
	.align		4
        /*001c*/ 	.word	0xfffffffd
	.align		4
        /*0020*/ 	.word	0x00000000
	.align		4
        /*0024*/ 	.word	0xfffffffc


//--------------------- .nv.constant4             --------------------------
	.section	.nv.constant4,"a",@progbits
	.align	8
	.align		8
.nv.constant4:
        /*0000*/ 	.dword	vprintf
	.align		8
        /*0008*/ 	.dword	$str$8


//--------------------- .text._Z6Kernelv          --------------------------
	.section	.text._Z6Kernelv,"ax",@progbits
	.align	128
        .global         _Z6Kernelv
        .type           _Z6Kernelv,@function
        .size           _Z6Kernelv,(.L_x_16 - _Z6Kernelv)
        .other          _Z6Kernelv,@"STO_CUDA_ENTRY STV_DEFAULT"
_Z6Kernelv:
.text._Z6Kernelv:
[----:B------:R-:W0:Y:S08]  /*0000*/  LDC R1, c[0x0][0x37c] ;  /* 0x0000df00ff017b82 */ /* 0x000e300000000800 */
[----:B------:R-:W1:Y:S01]  /*0010*/  S2UR UR36, SR_CTAID.X ;  /* 0x00000000002479c3 */ /* 0x000e620000002500 */
[----:B------:R-:W2:Y:S01]  /*0020*/  S2R R17, SR_TID.X ;  /* 0x0000000000117919 */ /* 0x000ea20000002100 */
[----:B------:R-:W1:Y:S01]  /*0030*/  LDCU UR4, c[0x0][0x360] ;  /* 0x00006c00ff0477ac */ /* 0x000e620008000800 */
[----:B------:R-:W-:Y:S01]  /*0040*/  UMOV UR7, 0x1 ;  /* 0x0000000100077882 */ /* 0x000fe20000000000 */
[----:B-1----:R-:W-:-:S04]  /*0050*/  UIMAD UR36, UR36, UR4, URZ ;  /* 0x00000004242472a4 */ /* 0x002fc8000f8e02ff */
[----:B------:R-:W-:-:S06]  /*0060*/  UIADD3 UR4, UPT, UPT, -UR36, URZ, URZ ;  /* 0x000000ff24047290 */ /* 0x000fcc000fffe1ff */
[----:B--2---:R-:W-:Y:S01]  /*0070*/  ISETP.NE.AND P0, PT, R17, UR4, PT ;  /* 0x0000000411007c0c */ /* 0x004fe2000bf05270 */
[----:B------:R-:W-:-:S12]  /*0080*/  UMOV UR4, 0x3 ;  /* 0x0000000300047882 */ /* 0x000fd80000000000 */
[----:B------:R-:W-:Y:S01]  /*0090*/  VOTEU.ALL UP0, P0 ;  /* 0x0000000000ff7886 */ /* 0x000fe20000000000 */
[----:B------:R-:W-:-:S04]  /*00a0*/  VOTEU.ALL UP1, P0 ;  /* 0x0000000000ff7886 */ /* 0x000fc80000020000 */
[----:B------:R-:W1:Y:S01]  /*00b0*/  @!UP0 S2UR UR8, SR_CgaCtaId ;  /* 0x00000000000889c3 */ /* 0x000e620000008800 */
[----:B------:R-:W-:Y:S01]  /*00c0*/  @!UP0 UMOV UR6, 0x400 ;  /* 0x0000040000068882 */ /* 0x000fe20000000000 */
[----:B------:R-:W-:-:S04]  /*00d0*/  @!UP0 UIADD3 UR4, UPT, UPT, -UR4, 0x100000, URZ ;  /* 0x0010000004048890 */ /* 0x000fc8000fffe1ff */
[----:B------:R-:W-:Y:S02]  /*00e0*/  @!UP0 USHF.L.U32 UR5, UR4, 0xb, URZ ;  /* 0x0000000b04058899 */ /* 0x000fe400080006ff */
[----:B------:R-:W-:Y:S02]  /*00f0*/  @!UP0 USHF.L.U32 UR4, UR4, 0x1, URZ ;  /* 0x0000000104048899 */ /* 0x000fe400080006ff */
[----:B-1----:R-:W-:Y:S02]  /*0100*/  @!UP0 ULEA UR8, UR8, UR6, 0x18 ;  /* 0x0000000608088291 */ /* 0x002fe4000f8ec0ff */
[----:B------:R-:W-:-:S04]  /*0110*/  @!UP0 UIADD3 UR6, UPT, UPT, -UR7, 0x100000, URZ ;  /* 0x0010000007068890 */ /* 0x000fc8000fffe1ff */
[----:B------:R-:W-:Y:S02]  /*0120*/  @!UP0 USHF.L.U32 UR7, UR6, 0xb, URZ ;  /* 0x0000000b06078899 */ /* 0x000fe400080006ff */
[----:B------:R-:W-:Y:S01]  /*0130*/  @!UP0 USHF.L.U32 UR6, UR6, 0x1, URZ ;  /* 0x0000000106068899 */ /* 0x000fe200080006ff */
[----:B------:R-:W-:-:S05]  /*0140*/  VOTEU.ALL UP0, P0 ;  /* 0x0000000000ff7886 */ /* 0x000fca0000000000 */
[----:B------:R1:W2:Y:S06]  /*0150*/  @!UP0 SYNCS.EXCH.64 URZ, [UR8], UR4 ;  /* 0x0000000408ff85b2 */ /* 0x0002ac0008000100 */
[----:B------:R1:W2:Y:S02]  /*0160*/  @!UP1 SYNCS.EXCH.64 URZ, [UR8+0x8], UR6 ;  /* 0x0000080608ff95b2 */ /* 0x0002a40008000100 */
[----:B--2---:R-:W-:Y:S06]  /*0170*/  BAR.SYNC.DEFER_BLOCKING 0x0 ;  /* 0x0000000000007b1d */ /* 0x004fec0000010000 */
[----:B01----:R-:W-:Y:S05]  /*0180*/  @P0 BRA `(.L_x_0) ;  /* 0x00000004003c0947 */ /* 0x003fea0003800000 */
[----:B------:R-:W0:Y:S01]  /*0190*/  S2R R3, SR_CgaCtaId ;  /* 0x0000000000037919 */ /* 0x000e220000008800 */
[----:B------:R-:W-:Y:S01]  /*01a0*/  MOV R16, 0x400 ;  /* 0x0000040000107802 */ /* 0x000fe20000000f00 */
[----:B------:R-:W-:-:S03]  /*01b0*/  IMAD.MOV.U32 R0, RZ, RZ, 0x1 ;  /* 0x00000001ff007424 */ /* 0x000fc600078e00ff */
[----:B0-----:R-:W-:Y:S02]  /*01c0*/  LEA R16, R3, R16, 0x18 ;  /* 0x0000001003107211 */ /* 0x001fe400078ec0ff */
[----:B------:R-:W-:Y:S02]  /*01d0*/  SHF.L.U32 R3, R0, 0x1f, RZ ;  /* 0x0000001f00037819 */ /* 0x000fe400000006ff */
[----:B------:R-:W-:Y:S02]  /*01e0*/  MOV R0, 0x0 ;  /* 0x0000000000007802 */ /* 0x000fe40000000f00 */
[----:B------:R-:W0:Y:S02]  /*01f0*/  SYNCS.PHASECHK.TRANS64 P0, [R16+URZ], R3 ;  /* 0x00000003100075a7 */ /* 0x000e2400080010ff */
[----:B0-----:R-:W-:Y:S05]  /*0200*/  @P0 BRA `(.L_x_1) ;  /* 0x00000000000c0947 */ /* 0x001fea0003800000 */
.L_x_2:
[----:B------:R-:W-:Y:S05]  /*0210*/  NANOSLEEP 0x5 ;  /* 0x000000050000795d */ /* 0x000fea0003800000 */
[----:B------:R-:W0:Y:S02]  /*0220*/  SYNCS.PHASECHK.TRANS64 P0, [R16+URZ], R3 ;  /* 0x00000003100075a7 */ /* 0x000e2400080010ff */
[----:B0-----:R-:W-:Y:S05]  /*0230*/  @!P0 BRA `(.L_x_2) ;  /* 0xfffffffc00f48947 */ /* 0x001fea000383ffff */
.L_x_1:
[----:B------:R0:W1:Y:S01]  /*0240*/  LDC.64 R2, c[0x4][R0] ;  /* 0x0100000000027b82 */ /* 0x0000620000000a00 */
[----:B------:R-:W2:Y:S01]  /*0250*/  LDCU.64 UR4, c[0x4][0x8] ;  /* 0x01000100ff0477ac */ /* 0x000ea20008000a00 */
[----:B------:R-:W-:Y:S01]  /*0260*/  CS2R R6, SRZ ;  /* 0x0000000000067805 */ /* 0x000fe2000001ff00 */
[----:B--2---:R-:W-:Y:S02]  /*0270*/  IMAD.U32 R4, RZ, RZ, UR4 ;  /* 0x00000004ff047e24 */ /* 0x004fe4000f8e00ff */
[----:B0-----:R-:W-:-:S07]  /*0280*/  IMAD.U32 R5, RZ, RZ, UR5 ;  /* 0x00000005ff057e24 */ /* 0x001fce000f8e00ff */
[----:B------:R-:W-:-:S07]  /*0290*/  LEPC R20, `(.L_x_3) ;  /* 0x000000001014794e */ /* 0x000fce0000000000 */
[----:B-1----:R-:W-:Y:S05]  /*02a0*/  CALL.ABS.NOINC R2 ;  /* 0x0000000002007343 */ /* 0x002fea0003c00000 */
.L_x_3:
[----:B------:R-:W-:Y:S01]  /*02b0*/  IMAD.MOV.U32 R3, RZ, RZ, 0x1 ;  /* 0x00000001ff037424 */ /* 0x000fe200078e00ff */
[----:B------:R0:W-:Y:S01]  /*02c0*/  SYNCS.ARRIVE.TRANS64.A1T0 RZ, [R16+URZ], RZ ;  /* 0x000000ff10ff79a7 */ /* 0x0001e200081000ff */
[----:B------:R-:W-:-:S03]  /*02d0*/  MOV R0, 0x0 ;  /* 0x0000000000007802 */ /* 0x000fc60000000f00 */
[----:B------:R-:W-:-:S04]  /*02e0*/  SHF.L.U32 R3, R3, 0x1f, RZ ;  /* 0x0000001f03037819 */ /* 0x000fc800000006ff */
[----:B------:R-:W1:Y:S02]  /*02f0*/  SYNCS.PHASECHK.TRANS64 P0, [R16+URZ], R3 ;  /* 0x00000003100075a7 */ /* 0x000e6400080010ff */
[----:B01----:R-:W-:Y:S05]  /*0300*/  @P0 BRA `(.L_x_4) ;  /* 0x00000000000c0947 */ /* 0x003fea0003800000 */
.L_x_5:
[----:B------:R-:W-:Y:S05]  /*0310*/  NANOSLEEP 0x5 ;  /* 0x000000050000795d */ /* 0x000fea0003800000 */
[----:B------:R-:W0:Y:S02]  /*0320*/  SYNCS.PHASECHK.TRANS64 P0, [R16+URZ], R3 ;  /* 0x00000003100075a7 */ /* 0x000e2400080010ff */
[----:B0-----:R-:W-:Y:S05]  /*0330*/  @!P0 BRA `(.L_x_5) ;  /* 0xfffffffc00f48947 */ /* 0x001fea000383ffff */
.L_x_4:
[----:B------:R0:W1:Y:S01]  /*0340*/  LDC.64 R2, c[0x4][R0] ;  /* 0x0100000000027b82 */ /* 0x0000620000000a00 */
[----:B------:R-:W2:Y:S01]  /*0350*/  LDCU.64 UR4, c[0x4][0x8] ;  /* 0x01000100ff0477ac */ /* 0x000ea20008000a00 */
[----:B------:R-:W-:Y:S01]  /*0360*/  CS2R R6, SRZ ;  /* 0x0000000000067805 */ /* 0x000fe2000001ff00 */
[----:B--2---:R-:W-:Y:S02]  /*0370*/  IMAD.U32 R4, RZ, RZ, UR4 ;  /* 0x00000004ff047e24 */ /* 0x004fe4000f8e00ff */
[----:B0-----:R-:W-:-:S07]  /*0380*/  IMAD.U32 R5, RZ, RZ, UR5 ;  /* 0x00000005ff057e24 */ /* 0x001fce000f8e00ff */
[----:B------:R-:W-:-:S07]  /*0390*/  LEPC R20, `(.L_x_6) ;  /* 0x000000001014794e */ /* 0x000fce0000000000 */
[----:B-1----:R-:W-:Y:S05]  /*03a0*/  CALL.ABS.NOINC R2 ;  /* 0x0000000002007343 */ /* 0x002fea0003c00000 */
.L_x_6:
[----:B------:R-:W-:Y:S01]  /*03b0*/  IMAD.MOV.U32 R3, RZ, RZ, 0x1 ;  /* 0x00000001ff037424 */ /* 0x000fe200078e00ff */
[----:B------:R0:W-:Y:S01]  /*03c0*/  SYNCS.ARRIVE.TRANS64.A1T0 RZ, [R16+URZ], RZ ;  /* 0x000000ff10ff79a7 */ /* 0x0001e200081000ff */
[----:B------:R-:W-:-:S03]  /*03d0*/  MOV R0, 0x0 ;  /* 0x0000000000007802 */ /* 0x000fc60000000f00 */
[----:B------:R-:W-:-:S04]  /*03e0*/  SHF.L.U32 R3, R3, 0x1f, RZ ;  /* 0x0000001f03037819 */ /* 0x000fc800000006ff */
[----:B------:R-:W1:Y:S02]  /*03f0*/  SYNCS.PHASECHK.TRANS64 P0, [R16+URZ], R3 ;  /* 0x00000003100075a7 */ /* 0x000e6400080010ff */
[----:B01----:R-:W-:Y:S05]  /*0400*/  @P0 BRA `(.L_x_7) ;  /* 0x00000000000c0947 */ /* 0x003fea0003800000 */
.L_x_8:
[----:B------:R-:W-:Y:S05]  /*0410*/  NANOSLEEP 0x5 ;  /* 0x000000050000795d */ /* 0x000fea0003800000 */
[----:B------:R-:W0:Y:S02]  /*0420*/  SYNCS.PHASECHK.TRANS64 P0, [R16+URZ], R3 ;  /* 0x00000003100075a7 */ /* 0x000e2400080010ff */
[----:B0-----:R-:W-:Y:S05]  /*0430*/  @!P0 BRA `(.L_x_8) ;  /* 0xfffffffc00f48947 */ /* 0x001fea000383ffff */
.L_x_7:
[----:B------:R0:W1:Y:S01]  /*0440*/  LDC.64 R2, c[0x4][R0] ;  /* 0x0100000000027b82 */ /* 0x0000620000000a00 */
[----:B------:R-:W2:Y:S01]  /*0450*/  LDCU.64 UR4, c[0x4][0x8] ;  /* 0x01000100ff0477ac */ /* 0x000ea20008000a00 */
[----:B------:R-:W-:Y:S01]  /*0460*/  CS2R R6, SRZ ;  /* 0x0000000000067805 */ /* 0x000fe2000001ff00 */
[----:B--2---:R-:W-:Y:S02]  /*0470*/  IMAD.U32 R4, RZ, RZ, UR4 ;  /* 0x00000004ff047e24 */ /* 0x004fe4000f8e00ff */
[----:B0-----:R-:W-:-:S07]  /*0480*/  IMAD.U32 R5, RZ, RZ, UR5 ;  /* 0x00000005ff057e24 */ /* 0x001fce000f8e00ff */
[----:B------:R-:W-:-:S07]  /*0490*/  LEPC R20, `(.L_x_9) ;  /* 0x000000001014794e */ /* 0x000fce0000000000 */
[----:B-1----:R-:W-:Y:S05]  /*04a0*/  CALL.ABS.NOINC R2 ;  /* 0x0000000002007343 */ /* 0x002fea0003c00000 */
.L_x_9:
[----:B------:R-:W-:Y:S01]  /*04b0*/  SHF.L.U32 R3, RZ, 0x1f, RZ ;  /* 0x0000001fff037819 */ /* 0x000fe200000006ff */
[----:B------:R0:W-:Y:S01]  /*04c0*/  SYNCS.ARRIVE.TRANS64.A1T0 RZ, [R16+URZ], RZ ;  /* 0x000000ff10ff79a7 */ /* 0x0001e200081000ff */
[----:B------:R-:W-:Y:S02]  /*04d0*/  MOV R0, 0x0 ;  /* 0x0000000000007802 */ /* 0x000fe40000000f00 */
[----:B------:R-:W1:Y:S02]  /*04e0*/  SYNCS.PHASECHK.TRANS64 P0, [R16+URZ], R3 ;  /* 0x00000003100075a7 */ /* 0x000e6400080010ff */
[----:B01----:R-:W-:Y:S05]  /*04f0*/  @P0 BRA `(.L_x_10) ;  /* 0x00000000000c0947 */ /* 0x003fea0003800000 */
.L_x_11:
[----:B------:R-:W-:Y:S05]  /*0500*/  NANOSLEEP 0x5 ;  /* 0x000000050000795d */ /* 0x000fea0003800000 */
[----:B------:R-:W0:Y:S02]  /*0510*/  SYNCS.PHASECHK.TRANS64 P0, [R16+URZ], R3 ;  /* 0x00000003100075a7 */ /* 0x000e2400080010ff */
[----:B0-----:R-:W-:Y:S05]  /*0520*/  @!P0 BRA `(.L_x_11) ;  /* 0xfffffffc00f48947 */ /* 0x001fea000383ffff */
.L_x_10:
[----:B------:R0:W1:Y:S01]  /*0530*/  LDC.64 R2, c[0x4][R0] ;  /* 0x0100000000027b82 */ /* 0x0000620000000a00 */
[----:B------:R-:W2:Y:S01]  /*0540*/  LDCU.64 UR4, c[0x4][0x8] ;  /* 0x01000100ff0477ac */ /* 0x000ea20008000a00 */
[----:B------:R-:W-:Y:S01]  /*0550*/  CS2R R6, SRZ ;  /* 0x0000000000067805 */ /* 0x000fe2000001ff00 */
[----:B--2---:R-:W-:Y:S02]  /*0560*/  IMAD.U32 R4, RZ, RZ, UR4 ;  /* 0x00000004ff047e24 */ /* 0x004fe4000f8e00ff */
[----:B0-----:R-:W-:-:S07]  /*0570*/  IMAD.U32 R5, RZ, RZ, UR5 ;  /* 0x00000005ff057e24 */ /* 0x001fce000f8e00ff */
[----:B------:R-:W-:-:S07]  /*0580*/  LEPC R20, `(.L_x_12) ;  /* 0x000000001014794e */ /* 0x000fce0000000000 */
[----:B-1----:R-:W-:Y:S05]  /*0590*/  CALL.ABS.NOINC R2 ;  /* 0x0000000002007343 */ /* 0x002fea0003c00000 */
.L_x_12:
[----:B------:R-:W-:Y:S02]  /*05a0*/  SHF.L.U32 R3, RZ, 0x1f, RZ ;  /* 0x0000001fff037819 */ /* 0x000fe400000006ff */
[----:B------:R-:W-:Y:S02]  /*05b0*/  MOV R0, 0x0 ;  /* 0x0000000000007802 */ /* 0x000fe40000000f00 */
[----:B------:R-:W0:Y:S02]  /*05c0*/  SYNCS.PHASECHK.TRANS64 P0, [R16+URZ], R3 ;  /* 0x00000003100075a7 */ /* 0x000e2400080010ff */
[----:B0-----:R-:W-:Y:S05]  /*05d0*/  @P0 BRA `(.L_x_13) ;  /* 0x00000000000c0947 */ /* 0x001fea0003800000 */
.L_x_14:
[----:B------:R-:W-:Y:S05]  /*05e0*/  NANOSLEEP 0x5 ;  /* 0x000000050000795d */ /* 0x000fea0003800000 */
[----:B------:R-:W0:Y:S02]  /*05f0*/  SYNCS.PHASECHK.TRANS64 P0, [R16+URZ], R3 ;  /* 0x00000003100075a7 */ /* 0x000e2400080010ff */
[----:B0-----:R-:W-:Y:S05]  /*0600*/  @!P0 BRA `(.L_x_14) ;  /* 0xfffffffc00f48947 */ /* 0x001fea000383ffff */
.L_x_13:
[----:B------:R0:W1:Y:S01]  /*0610*/  LDC.64 R2, c[0x4][R0] ;  /* 0x0100000000027b82 */ /* 0x0000620000000a00 */
[----:B------:R-:W2:Y:S01]  /*0620*/  LDCU.64 UR4, c[0x4][0x8] ;  /* 0x01000100ff0477ac */ /* 0x000ea20008000a00 */
[----:B------:R-:W-:Y:S01]  /*0630*/  CS2R R6, SRZ ;  /* 0x0000000000067805 */ /* 0x000fe2000001ff00 */
[----:B--2---:R-:W-:Y:S02]  /*0640*/  IMAD.U32 R4, RZ, RZ, UR4 ;  /* 0x00000004ff047e24 */ /* 0x004fe4000f8e00ff */
[----:B0-----:R-:W-:-:S07]  /*0650*/  IMAD.U32 R5, RZ, RZ, UR5 ;  /* 0x00000005ff057e24 */ /* 0x001fce000f8e00ff */
[----:B------:R-:W-:-:S07]  /*0660*/  LEPC R20, `(.L_x_0) ;  /* 0x000000001014794e */ /* 0x000fce0000000000 */
[----:B-1----:R-:W-:Y:S05]  /*0670*/  CALL.ABS.NOINC R2 ;  /* 0x0000000002007343 */ /* 0x002fea0003c00000 */
.L_x_0:
[----:B------:R-:W-:-:S06]  /*0680*/  UIADD3 UR4, UPT, UPT, -UR36, URZ, URZ ;  /* 0x000000ff24047290 */ /* 0x000fcc000fffe1ff */
[----:B------:R-:W-:Y:S01]  /*0690*/  ISETP.NE.AND P0, PT, R17, UR4, PT ;  /* 0x0000000411007c0c */ /* 0x000fe2000bf05270 */
[----:B------:R-:W-:Y:S05]  /*06a0*/  WARPSYNC.ALL ;  /* 0x0000000000007948 */ /* 0x000fea0003800000 */
[----:B------:R-:W-:Y:S07]  /*06b0*/  BAR.SYNC.DEFER_BLOCKING 0x0 ;  /* 0x0000000000007b1d */ /* 0x000fee0000010000 */
[----:B------:R-:W-:Y:S05]  /*06c0*/  @P0 EXIT ;  /* 0x000000000000094d */ /* 0x000fea0003800000 */
[----:B------:R-:W0:Y:S01]  /*06d0*/  S2UR UR5, SR_CgaCtaId ;  /* 0x00000000000579c3 */ /* 0x000e220000008800 */
[----:B------:R-:W-:Y:S02]  /*06e0*/  UMOV UR4, 0x400 ;  /* 0x0000040000047882 */ /* 0x000fe40000000000 */
[----:B0-----:R-:W-:-:S09]  /*06f0*/  ULEA UR4, UR5, UR4, 0x18 ;  /* 0x0000000405047291 */ /* 0x001fd2000f8ec0ff */
[----:B------:R-:W0:Y:S02]  /*0700*/  SYNCS.CCTL.IV [UR4] ;  /* 0x00000000ff0079b1 */ /* 0x000e240008000004 */
[----:B0-----:R-:W-:Y:S01]  /*0710*/  SYNCS.CCTL.IV [UR4+0x8] ;  /* 0x00000800ff0079b1 */ /* 0x001fe20008000004 */
[----:B------:R-:W-:Y:S05]  /*0720*/  EXIT ;  /* 0x000000000000794d */ /* 0x000fea0003800000 */
.L_x_15:
[----:B------:R-:W-:-:S00]  /*0730*/  BRA `(.L_x_15) ;  /* 0xfffffffc00fc7947 */ /* 0x000fc0000383ffff */
[----:B------:R-:W-:-:S00]  /*0740*/  NOP ;  /* 0x0000000000007918 */ /* 0x000fc00000000000 */
        /* <DEDUP_REMOVED lines=11> */
.L_x_16:


//--------------------- .nv.global.init           --------------------------
	.section	.nv.global.init,"aw",@progbits
.nv.global.init:
	.type		$str$8,@object
	.size		$str$8,(.L_0 - $str$8)
$str$8:
        /*0000*/ 	.byte	0x64, 0x6f, 0x69, 0x6e, 0x67, 0x0a, 0x00
.L_0:


//--------------------- .nv.shared._Z6Kernelv     --------------------------
	.section	.nv.shared._Z6Kernelv,"aw",@nobits
	.sectionflags	@""
	.align	8
.nv.shared._Z6Kernelv:
	.zero		1040


//--------------------- .nv.shared.reserved.0     --------------------------
	.section	.nv.shared.reserved.0,"aw",@nobits
	.weak		__nv_reservedSMEM_offset_0_alias
	.size		__nv_reservedSMEM_offset_0_alias, 0, 64
	.other		__nv_reservedSMEM_offset_0_alias,@"STO_CUDA_RESERVED_SHARED STV_DEFAULT"
__nv_reservedSMEM_offset_0_alias:
	.zero		0
	.zero		64


//--------------------- .nv.constant0._Z6Kernelv  --------------------------
	.section	.nv.constant0._Z6Kernelv,"a",@progbits
	.sectionflags	@""
	.align	4
.nv.constant0._Z6Kernelv:
	.zero		896


//--------------------- SYMBOLS --------------------------

	.type		.nv.reservedSmem.offset0,@object
	.size		.nv.reservedSmem.offset0,0x4
	.type		.nv.reservedSmem.cap,@object
	.size		.nv.reservedSmem.cap,0x4
	.type		vprintf,@function
